	.headerflags	@"EF_CUDA_TEXMODE_UNIFIED EF_CUDA_64BIT_ADDRESS EF_CUDA_ACCELERATORS EF_CUDA_SM90 EF_CUDA_VIRTUAL_SM(EF_CUDA_SM90)"
	.elftype	@"ET_EXEC"


//--------------------- .nv.info                  --------------------------
	.section	.nv.info,"",@"SHT_CUDA_INFO"
	.align	4


	//----- nvinfo : EIATTR_REGCOUNT
	.align		4
        /*0000*/ 	.byte	0x04, 0x2f
        /*0002*/ 	.short	(.L_1 - .L_0)
	.align		4
.L_0:
        /*0004*/ 	.word	index@(triton_poi_fused_add_convolution_relu_threshold_backward_21)
        /*0008*/ 	.word	0x00000016


	//----- nvinfo : EIATTR_MIN_STACK_SIZE
	.align		4
.L_1:
        /*000c*/ 	.byte	0x04, 0x12
        /*000e*/ 	.short	(.L_3 - .L_2)
	.align		4
.L_2:
        /*0010*/ 	.word	index@(triton_poi_fused_add_convolution_relu_threshold_backward_21)
        /*0014*/ 	.word	0x00000000


	//----- nvinfo : EIATTR_FRAME_SIZE
	.align		4
.L_3:
        /*0018*/ 	.byte	0x04, 0x11
        /*001a*/ 	.short	(.L_5 - .L_4)
	.align		4
.L_4:
        /*001c*/ 	.word	index@(triton_poi_fused_add_convolution_relu_threshold_backward_21)
        /*0020*/ 	.word	0x00000000


	//----- nvinfo : EIATTR_MIN_STACK_SIZE
	.align		4
.L_5:
        /*0024*/ 	.byte	0x04, 0x12
        /*0026*/ 	.short	(.L_7 - .L_6)
	.align		4
.L_6:
        /*0028*/ 	.word	index@(triton_poi_fused_add_convolution_relu_threshold_backward_21)
        /*002c*/ 	.word	0x00000000
.L_7:


//--------------------- .nv.info.triton_poi_fused_add_convolution_relu_threshold_backward_21 --------------------------
	.section	.nv.info.triton_poi_fused_add_convolution_relu_threshold_backward_21,"",@"SHT_CUDA_INFO"
	.sectionflags	@""
	.align	4


	//----- nvinfo : EIATTR_CUDA_API_VERSION
	.align		4
        /*0000*/ 	.byte	0x04, 0x37
        /*0002*/ 	.short	(.L_9 - .L_8)
.L_8:
        /*0004*/ 	.word	0x0000007c


	//----- nvinfo : EIATTR_KPARAM_INFO
	.align		4
.L_9:
        /*0008*/ 	.byte	0x04, 0x17
        /*000a*/ 	.short	(.L_11 - .L_10)
.L_10:
        /*000c*/ 	.word	0x00000000
        /*0010*/ 	.short	0x0007
        /*0012*/ 	.short	0x0038
        /*0014*/ 	.byte	0x00, 0xf0, 0x11, 0x00


	//----- nvinfo : EIATTR_KPARAM_INFO
	.align		4
.L_11:
        /*0018*/ 	.byte	0x04, 0x17
        /*001a*/ 	.short	(.L_13 - .L_12)
.L_12:
        /*001c*/ 	.word	0x00000000
        /*0020*/ 	.short	0x0006
        /*0022*/ 	.short	0x0030
        /*0024*/ 	.byte	0x00, 0xf4, 0x21, 0x00


	//----- nvinfo : EIATTR_KPARAM_INFO
	.align		4
.L_13:
        /*0028*/ 	.byte	0x04, 0x17
        /*002a*/ 	.short	(.L_15 - .L_14)
.L_14:
        /*002c*/ 	.word	0x00000000
        /*0030*/ 	.short	0x0005
        /*0032*/ 	.short	0x0028
        /*0034*/ 	.byte	0x00, 0xf4, 0x21, 0x00


	//----- nvinfo : EIATTR_KPARAM_INFO
	.align		4
.L_15:
        /*0038*/ 	.byte	0x04, 0x17
        /*003a*/ 	.short	(.L_17 - .L_16)
.L_16:
        /*003c*/ 	.word	0x00000000
        /*0040*/ 	.short	0x0004
        /*0042*/ 	.short	0x0020
        /*0044*/ 	.byte	0x00, 0xf4, 0x21, 0x00


	//----- nvinfo : EIATTR_KPARAM_INFO
	.align		4
.L_17:
        /*0048*/ 	.byte	0x04, 0x17
        /*004a*/ 	.short	(.L_19 - .L_18)
.L_18:
        /*004c*/ 	.word	0x00000000
        /*0050*/ 	.short	0x0003
        /*0052*/ 	.short	0x0018
        /*0054*/ 	.byte	0x00, 0xf4, 0x21, 0x00


	//----- nvinfo : EIATTR_KPARAM_INFO
	.align		4
.L_19:
        /*0058*/ 	.byte	0x04, 0x17
        /*005a*/ 	.short	(.L_21 - .L_20)
.L_20:
        /*005c*/ 	.word	0x00000000
        /*0060*/ 	.short	0x0002
        /*0062*/ 	.short	0x0010
        /*0064*/ 	.byte	0x00, 0xf4, 0x21, 0x00


	//----- nvinfo : EIATTR_KPARAM_INFO
	.align		4
.L_21:
        /*0068*/ 	.byte	0x04, 0x17
        /*006a*/ 	.short	(.L_23 - .L_22)
.L_22:
        /*006c*/ 	.word	0x00000000
        /*0070*/ 	.short	0x0001
        /*0072*/ 	.short	0x0008
        /*0074*/ 	.byte	0x00, 0xf4, 0x21, 0x00


	//----- nvinfo : EIATTR_KPARAM_INFO
	.align		4
.L_23:
        /*0078*/ 	.byte	0x04, 0x17
        /*007a*/ 	.short	(.L_25 - .L_24)
.L_24:
        /*007c*/ 	.word	0x00000000
        /*0080*/ 	.short	0x0000
        /*0082*/ 	.short	0x0000
        /*0084*/ 	.byte	0x00, 0xf4, 0x21, 0x00


	//----- nvinfo : EIATTR_SPARSE_MMA_MASK
	.align		4
.L_25:
        /*0088*/ 	.byte	0x03, 0x50
        /*008a*/ 	.short	0x0000


	//----- nvinfo : EIATTR_MAXREG_COUNT
	.align		4
        /*008c*/ 	.byte	0x03, 0x1b
        /*008e*/ 	.short	0x00ff


	//----- nvinfo : EIATTR_EXIT_INSTR_OFFSETS
	.align		4
        /*0090*/ 	.byte	0x04, 0x1c
        /*0092*/ 	.short	(.L_27 - .L_26)


	//   ....[0]....
.L_26:
        /*0094*/ 	.word	0x00000440


	//   ....[1]....
        /*0098*/ 	.word	0x00000460


	//----- nvinfo : EIATTR_REQNTID
	.align		4
.L_27:
        /*009c*/ 	.byte	0x04, 0x10
        /*009e*/ 	.short	(.L_29 - .L_28)
.L_28:
        /*00a0*/ 	.word	0x00000080
        /*00a4*/ 	.word	0x00000001
        /*00a8*/ 	.word	0x00000001


	//----- nvinfo : EIATTR_CBANK_PARAM_SIZE
	.align		4
.L_29:
        /*00ac*/ 	.byte	0x03, 0x19
        /*00ae*/ 	.short	0x003c


	//----- nvinfo : EIATTR_PARAM_CBANK
	.align		4
        /*00b0*/ 	.byte	0x04, 0x0a
        /*00b2*/ 	.short	(.L_31 - .L_30)
	.align		4
.L_30:
        /*00b4*/ 	.word	index@(.nv.constant0.triton_poi_fused_add_convolution_relu_threshold_backward_21)
        /*00b8*/ 	.short	0x0210
        /*00ba*/ 	.short	0x003c


	//----- nvinfo : EIATTR_SW_WAR
	.align		4
.L_31:
        /*00bc*/ 	.byte	0x04, 0x36
        /*00be*/ 	.short	(.L_33 - .L_32)
.L_32:
        /*00c0*/ 	.word	0x00000008
.L_33:


//--------------------- .nv.callgraph             --------------------------
	.section	.nv.callgraph,"",@"SHT_CUDA_CALLGRAPH"
	.align	4
	.sectionentsize	8
	.align		4
        /*0000*/ 	.word	0x00000000
	.align		4
        /*0004*/ 	.word	0xffffffff
	.align		4
        /*0008*/ 	.word	0x00000000
	.align		4
        /*000c*/ 	.word	0xfffffffe
	.align		4
        /*0010*/ 	.word	0x00000000
	.align		4
        /*0014*/ 	.word	0xfffffffd
	.align		4
        /*0018*/ 	.word	0x00000000
	.align		4
        /*001c*/ 	.word	0xfffffffc


//--------------------- .text.triton_poi_fused_add_convolution_relu_threshold_backward_21 --------------------------
	.section	.text.triton_poi_fused_add_convolution_relu_threshold_backward_21,"ax",@progbits
	.align	128
        .global         triton_poi_fused_add_convolution_relu_threshold_backward_21
        .type           triton_poi_fused_add_convolution_relu_threshold_backward_21,@function
        .size           triton_poi_fused_add_convolution_relu_threshold_backward_21,(.L_x_1 - triton_poi_fused_add_convolution_relu_threshold_backward_21)
        .other          triton_poi_fused_add_convolution_relu_threshold_backward_21,@"STO_CUDA_ENTRY STV_DEFAULT"
triton_poi_fused_add_convolution_relu_threshold_backward_21:
.text.triton_poi_fused_add_convolution_relu_threshold_backward_21:
[----:B------:R-:W0:Y:S02]  /*0000*/  LDC R1, c[0x0][0x28] ;  /* 0x00000a00ff017b82 */ /* 0x000e240000000800 */
[----:B------:R-:W1:Y:S01]  /*0010*/  S2R R0, SR_TID.X ;  /* 0x0000000000007919 */ /* 0x000e620000002100 */
[----:B------:R-:W2:Y:S01]  /*0020*/  LDC.64 R6, c[0x0][0x210] ;  /* 0x00008400ff067b82 */ /* 0x000ea20000000a00 */
[----:B------:R-:W3:Y:S07]  /*0030*/  S2R R5, SR_CTAID.X ;  /* 0x0000000000057919 */ /* 0x000eee0000002500 */
[----:B------:R-:W4:Y:S08]  /*0040*/  LDC.64 R10, c[0x0][0x218] ;  /* 0x00008600ff0a7b82 */ /* 0x000f300000000a00 */
[----:B------:R-:W5:Y:S01]  /*0050*/  LDC.64 R14, c[0x0][0x228] ;  /* 0x00008a00ff0e7b82 */ /* 0x000f620000000a00 */
[----:B------:R-:W-:-:S02]  /*0060*/  CS2R R16, SRZ ;  /* 0x0000000000107805 */ /* 0x000fc4000001ff00 */
[----:B------:R-:W-:Y:S01]  /*0070*/  CS2R R18, SRZ ;  /* 0x0000000000127805 */ /* 0x000fe2000001ff00 */
[----:B------:R-:W-:Y:S01]  /*0080*/  ULDC.64 UR4, c[0x0][0x208] ;  /* 0x0000820000047ab9 */ /* 0x000fe20000000a00 */
[----:B------:R-:W-:Y:S01]  /*0090*/  ULDC.64 UR6, c[0x0][0x238] ;  /* 0x00008e0000067ab9 */ /* 0x000fe20000000a00 */
[----:B------:R-:W-:Y:S01]  /*00a0*/  ULDC.64 UR8, c[0x0][0x240] ;  /* 0x0000900000087ab9 */ /* 0x000fe20000000a00 */
[----:B-1----:R-:W-:Y:S01]  /*00b0*/  IMAD.SHL.U32 R0, R0, 0x2, RZ ;  /* 0x0000000200007824 */ /* 0x002fe200078e00ff */
[----:B---3--:R-:W-:-:S04]  /*00c0*/  SHF.R.S32.HI R3, RZ, 0x17, R5 ;  /* 0x00000017ff037819 */ /* 0x008fc80000011405 */
[----:B------:R-:W-:Y:S02]  /*00d0*/  LOP3.LUT R0, R0, 0xfe, RZ, 0xc0, !PT ;  /* 0x000000fe00007812 */ /* 0x000fe400078ec0ff */
[----:B------:R-:W-:-:S03]  /*00e0*/  SGXT R3, R3, 0x1 ;  /* 0x000000010303781a */ /* 0x000fc60000000200 */
[----:B------:R-:W-:-:S04]  /*00f0*/  IMAD R0, R5, 0x100, R0 ;  /* 0x0000010005007824 */ /* 0x000fc800078e0200 */
[C---:B--2---:R-:W-:Y:S01]  /*0100*/  IMAD.WIDE R8, R0.reuse, 0x4, R6 ;  /* 0x0000000400087825 */ /* 0x044fe200078e0206 */
[----:B------:R-:W-:Y:S02]  /*0110*/  LEA.HI R3, R3, R0, RZ, 0x4 ;  /* 0x0000000003037211 */ /* 0x000fe400078f20ff */
[----:B------:R-:W-:Y:S02]  /*0120*/  ISETP.GE.AND P0, PT, R0, 0x100, PT ;  /* 0x000001000000780c */ /* 0x000fe40003f06270 */
[----:B------:R-:W-:Y:S02]  /*0130*/  SHF.R.S32.HI R4, RZ, 0x4, R3 ;  /* 0x00000004ff047819 */ /* 0x000fe40000011403 */
[----:B------:R-:W1:Y:S02]  /*0140*/  LDC.64 R2, c[0x0][0x220] ;  /* 0x00008800ff027b82 */ /* 0x000e640000000a00 */
[----:B------:R-:W-:-:S04]  /*0150*/  LEA.HI R5, R4, R4, RZ, 0x2 ;  /* 0x0000000404057211 */ /* 0x000fc800078f10ff */
[----:B------:R-:W-:-:S05]  /*0160*/  LOP3.LUT R5, R5, 0xfffffffc, RZ, 0xc0, !PT ;  /* 0xfffffffc05057812 */ /* 0x000fca00078ec0ff */
[----:B------:R-:W-:Y:S01]  /*0170*/  IMAD.IADD R13, R4, 0x1, -R5 ;  /* 0x00000001040d7824 */ /* 0x000fe200078e0a05 */
[----:B------:R-:W-:Y:S02]  /*0180*/  CS2R R4, SRZ ;  /* 0x0000000000047805 */ /* 0x000fe4000001ff00 */
[----:B------:R-:W-:Y:S01]  /*0190*/  CS2R R6, SRZ ;  /* 0x0000000000067805 */ /* 0x000fe2000001ff00 */
[----:B----4-:R-:W-:-:S03]  /*01a0*/  IMAD.WIDE R10, R13, 0x4, R10 ;  /* 0x000000040d0a7825 */ /* 0x010fc600078e020a */
[----:B------:R-:W2:Y:S01]  /*01b0*/  @!P0 LDG.E.64 R4, desc[UR4][R8.64] ;  /* 0x0000000408048981 */ /* 0x000ea2000c1e1b00 */
[----:B-----5:R-:W-:-:S03]  /*01c0*/  IMAD.WIDE R14, R13, 0x4, R14 ;  /* 0x000000040d0e7825 */ /* 0x020fc600078e020e */
[----:B------:R-:W2:Y:S01]  /*01d0*/  @!P0 LDG.E.EL R16, desc[UR4][R10.64] ;  /* 0x000000040a108981 */ /* 0x000ea2000c2e1900 */
[----:B-1----:R-:W-:-:S03]  /*01e0*/  IMAD.WIDE R12, R0, 0x4, R2 ;  /* 0x00000004000c7825 */ /* 0x002fc600078e0202 */
[----:B------:R-:W3:Y:S01]  /*01f0*/  @!P0 LDG.E.EL R19, desc[UR4][R14.64] ;  /* 0x000000040e138981 */ /* 0x000ee2000c2e1900 */
[----:B------:R-:W1:Y:S03]  /*0200*/  LDC.64 R2, c[0x0][0x230] ;  /* 0x00008c00ff027b82 */ /* 0x000e660000000a00 */
[----:B------:R-:W3:Y:S04]  /*0210*/  @!P0 LDG.E.64 R6, desc[UR4][R12.64] ;  /* 0x000000040c068981 */ /* 0x000ee8000c1e1b00 */
[----:B------:R4:W5:Y:S04]  /*0220*/  @!P0 LDG.E.EL R18, desc[UR4][R14.64] ;  /* 0x000000040e128981 */ /* 0x000968000c2e1900 */
[----:B------:R-:W5:Y:S01]  /*0230*/  @!P0 LDG.E.EL R17, desc[UR4][R10.64] ;  /* 0x000000040a118981 */ /* 0x000f62000c2e1900 */
[----:B----4-:R-:W-:Y:S01]  /*0240*/  SHF.R.S32.HI R14, RZ, 0x1f, R0 ;  /* 0x0000001fff0e7819 */ /* 0x010fe20000011400 */
[----:B-1----:R-:W-:Y:S01]  /*0250*/  IMAD.WIDE R2, R0, 0x4, R2 ;  /* 0x0000000400027825 */ /* 0x002fe200078e0202 */
[----:B--2---:R-:W-:-:S03]  /*0260*/  FSETP.GEU.AND P4, PT, R5, -R16, PT ;  /* 0x800000100500720b */ /* 0x004fc60003f8e000 */
[----:B------:R-:W-:Y:S01]  /*0270*/  FADD R16, R16, R5 ;  /* 0x0000000510107221 */ /* 0x000fe20000000000 */
[----:B---3--:R-:W-:Y:S01]  /*0280*/  FADD R5, R19, R6 ;  /* 0x0000000613057221 */ /* 0x008fe20000000000 */
[----:B------:R-:W-:Y:S01]  /*0290*/  FSETP.GEU.AND P1, PT, R6, -R19, PT ;  /* 0x800000130600720b */ /* 0x000fe20003f2e000 */
[----:B-----5:R-:W-:Y:S01]  /*02a0*/  FADD R6, R18, R7 ;  /* 0x0000000712067221 */ /* 0x020fe20000000000 */
[----:B------:R-:W-:Y:S02]  /*02b0*/  FSETP.GEU.AND P3, PT, R7, -R18, PT ;  /* 0x800000120700720b */ /* 0x000fe40003f6e000 */
[----:B------:R-:W-:Y:S01]  /*02c0*/  FSETP.GEU.AND P2, PT, R4, -R17, PT ;  /* 0x800000110400720b */ /* 0x000fe20003f4e000 */
[----:B------:R-:W-:Y:S01]  /*02d0*/  FADD R4, R17, R4 ;  /* 0x0000000411047221 */ /* 0x000fe20000000000 */
[----:B------:R-:W-:Y:S02]  /*02e0*/  FSEL R5, R5, RZ, P1 ;  /* 0x000000ff05057208 */ /* 0x000fe40000800000 */
[----:B------:R-:W-:-:S02]  /*02f0*/  FSEL R7, R6, RZ, P3 ;  /* 0x000000ff06077208 */ /* 0x000fc40001800000 */
[----:B------:R-:W-:Y:S02]  /*0300*/  FSEL R4, R4, RZ, P2 ;  /* 0x000000ff04047208 */ /* 0x000fe40001000000 */
[----:B------:R-:W-:Y:S02]  /*0310*/  FSETP.GTU.AND P2, PT, R5, RZ, PT ;  /* 0x000000ff0500720b */ /* 0x000fe40003f4c000 */
[----:B------:R-:W-:Y:S02]  /*0320*/  FSETP.GTU.AND P1, PT, R7, RZ, PT ;  /* 0x000000ff0700720b */ /* 0x000fe40003f2c000 */
[----:B------:R-:W-:Y:S02]  /*0330*/  FSEL R16, R16, RZ, P4 ;  /* 0x000000ff10107208 */ /* 0x000fe40002000000 */
[----:B------:R-:W-:Y:S02]  /*0340*/  SEL R9, RZ, 0x1, P2 ;  /* 0x00000001ff097807 */ /* 0x000fe40001000000 */
[----:B------:R-:W-:-:S02]  /*0350*/  SEL R10, RZ, 0x100, P1 ;  /* 0x00000100ff0a7807 */ /* 0x000fc40000800000 */
[----:B------:R-:W-:Y:S02]  /*0360*/  IADD3 R6, P5, R0, UR6, RZ ;  /* 0x0000000600067c10 */ /* 0x000fe4000ffbe0ff */
[C---:B------:R-:W-:Y:S01]  /*0370*/  FSETP.GTU.AND P4, PT, R4.reuse, RZ, PT ;  /* 0x000000ff0400720b */ /* 0x040fe20003f8c000 */
[----:B------:R-:W-:Y:S01]  /*0380*/  FADD R4, R4, R5 ;  /* 0x0000000504047221 */ /* 0x000fe20000000000 */
[C---:B------:R-:W-:Y:S01]  /*0390*/  FSETP.GTU.AND P3, PT, R16.reuse, RZ, PT ;  /* 0x000000ff1000720b */ /* 0x040fe20003f6c000 */
[----:B------:R-:W-:Y:S01]  /*03a0*/  FADD R5, R16, R7 ;  /* 0x0000000710057221 */ /* 0x000fe20000000000 */
[----:B------:R-:W-:Y:S01]  /*03b0*/  IADD3.X R7, R14, UR7, RZ, P5, !PT ;  /* 0x000000070e077c10 */ /* 0x000fe2000affe4ff */
[----:B------:R-:W-:Y:S01]  /*03c0*/  IMAD.IADD R13, R9, 0x1, R10 ;  /* 0x00000001090d7824 */ /* 0x000fe200078e020a */
[----:B------:R-:W-:Y:S02]  /*03d0*/  IADD3 R8, P1, R0, UR8, RZ ;  /* 0x0000000800087c10 */ /* 0x000fe4000ff3e0ff */
[----:B------:R-:W-:Y:S01]  /*03e0*/  SEL R11, RZ, 0x1, P4 ;  /* 0x00000001ff0b7807 */ /* 0x000fe20002000000 */
[----:B------:R1:W-:Y:S01]  /*03f0*/  @!P0 STG.E.64 desc[UR4][R2.64], R4 ;  /* 0x0000000402008986 */ /* 0x0003e2000c101b04 */
[----:B------:R-:W-:-:S02]  /*0400*/  SEL R12, RZ, 0x100, P3 ;  /* 0x00000100ff0c7807 */ /* 0x000fc40001800000 */
[----:B------:R-:W-:Y:S01]  /*0410*/  IADD3.X R9, R14, UR9, RZ, P1, !PT ;  /* 0x000000090e097c10 */ /* 0x000fe20008ffe4ff */
[----:B------:R1:W-:Y:S02]  /*0420*/  @!P0 STG.E.U16 desc[UR4][R6.64], R13 ;  /* 0x0000000d06008986 */ /* 0x0003e4000c101504 */
[----:B------:R-:W-:Y:S01]  /*0430*/  IMAD.IADD R11, R11, 0x1, R12 ;  /* 0x000000010b0b7824 */ /* 0x000fe200078e020c */
[----:B------:R-:W-:Y:S06]  /*0440*/  @P0 EXIT ;  /* 0x000000000000094d */ /* 0x000fec0003800000 */
[----:B------:R-:W-:Y:S01]  /*0450*/  STG.E.U16 desc[UR4][R8.64], R11 ;  /* 0x0000000b08007986 */ /* 0x000fe2000c101504 */
[----:B------:R-:W-:Y:S05]  /*0460*/  EXIT ;  /* 0x000000000000794d */ /* 0x000fea0003800000 */
.L_x_0:
[----:B------:R-:W-:-:S00]  /*0470*/  BRA `(.L_x_0) ;  /* 0xfffffffc00fc7947 */ /* 0x000fc0000383ffff */
[----:B------:R-:W-:-:S00]  /*0480*/  NOP ;  /* 0x0000000000007918 */ /* 0x000fc00000000000 */
[----:B------:R-:W-:-:S00]  /*0490*/  NOP ;  /* 0x0000000000007918 */ /* 0x000fc00000000000 */
[----:B------:R-:W-:-:S00]  /*04a0*/  NOP ;  /* 0x0000000000007918 */ /* 0x000fc00000000000 */
[----:B------:R-:W-:-:S00]  /*04b0*/  NOP ;  /* 0x0000000000007918 */ /* 0x000fc00000000000 */
[----:B------:R-:W-:-:S00]  /*04c0*/  NOP ;  /* 0x0000000000007918 */ /* 0x000fc00000000000 */
[----:B------:R-:W-:-:S00]  /*04d0*/  NOP ;  /* 0x0000000000007918 */ /* 0x000fc00000000000 */
[----:B------:R-:W-:-:S00]  /*04e0*/  NOP ;  /* 0x0000000000007918 */ /* 0x000fc00000000000 */
[----:B------:R-:W-:-:S00]  /*04f0*/  NOP ;  /* 0x0000000000007918 */ /* 0x000fc00000000000 */
.L_x_1:


//--------------------- .nv.constant0.triton_poi_fused_add_convolution_relu_threshold_backward_21 --------------------------
	.section	.nv.constant0.triton_poi_fused_add_convolution_relu_threshold_backward_21,"a",@progbits
	.sectionflags	@""
	.align	4
.nv.constant0.triton_poi_fused_add_convolution_relu_threshold_backward_21:
	.zero		588
